//
// Generated by NVIDIA NVVM Compiler
//
// Compiler Build ID: CL-36424714
// Cuda compilation tools, release 13.0, V13.0.88
// Based on NVVM 20.0.0
//

.version 9.0
.target sm_100
.address_size 64

	// .globl	_Z21tiled_matrix_multiplyPfS_S_iiii
// _ZZ21tiled_matrix_multiplyPfS_S_iiiiE6A_tile has been demoted
// _ZZ21tiled_matrix_multiplyPfS_S_iiiiE6B_tile has been demoted

.visible .entry _Z21tiled_matrix_multiplyPfS_S_iiii(
	.param .u64 .ptr .align 1 _Z21tiled_matrix_multiplyPfS_S_iiii_param_0,
	.param .u64 .ptr .align 1 _Z21tiled_matrix_multiplyPfS_S_iiii_param_1,
	.param .u64 .ptr .align 1 _Z21tiled_matrix_multiplyPfS_S_iiii_param_2,
	.param .u32 _Z21tiled_matrix_multiplyPfS_S_iiii_param_3,
	.param .u32 _Z21tiled_matrix_multiplyPfS_S_iiii_param_4,
	.param .u32 _Z21tiled_matrix_multiplyPfS_S_iiii_param_5,
	.param .u32 _Z21tiled_matrix_multiplyPfS_S_iiii_param_6
)
{
	.reg .pred 	%p<12>;
	.reg .b32 	%r<43>;
	.reg .b32 	%f<63>;
	.reg .b64 	%rd<13>;
	// demoted variable
	.shared .align 4 .b8 _ZZ21tiled_matrix_multiplyPfS_S_iiiiE6A_tile[1024];
	// demoted variable
	.shared .align 4 .b8 _ZZ21tiled_matrix_multiplyPfS_S_iiiiE6B_tile[1024];
	ld.param.u64 	%rd4, [_Z21tiled_matrix_multiplyPfS_S_iiii_param_0];
	ld.param.u64 	%rd5, [_Z21tiled_matrix_multiplyPfS_S_iiii_param_1];
	ld.param.u64 	%rd6, [_Z21tiled_matrix_multiplyPfS_S_iiii_param_2];
	ld.param.u32 	%r23, [_Z21tiled_matrix_multiplyPfS_S_iiii_param_3];
	ld.param.u32 	%r24, [_Z21tiled_matrix_multiplyPfS_S_iiii_param_4];
	ld.param.u32 	%r25, [_Z21tiled_matrix_multiplyPfS_S_iiii_param_5];
	ld.param.u32 	%r26, [_Z21tiled_matrix_multiplyPfS_S_iiii_param_6];
	mov.u32 	%r27, %ctaid.x;
	mov.u32 	%r28, %ntid.x;
	mov.u32 	%r38, %tid.x;
	mad.lo.s32 	%r2, %r27, %r28, %r38;
	mov.u32 	%r29, %ctaid.y;
	mov.u32 	%r30, %ntid.y;
	mov.u32 	%r40, %tid.y;
	mad.lo.s32 	%r4, %r29, %r30, %r40;
	setp.lt.s32 	%p1, %r24, 1;
	mov.f32 	%f62, 0f00000000;
	@%p1 bra 	$L__BB0_7;
	add.s32 	%r31, %r24, 15;
	shr.u32 	%r32, %r31, 4;
	shl.b32 	%r33, %r40, 6;
	mov.u32 	%r34, _ZZ21tiled_matrix_multiplyPfS_S_iiiiE6A_tile;
	add.s32 	%r5, %r34, %r33;
	shl.b32 	%r35, %r38, 2;
	add.s32 	%r6, %r5, %r35;
	mov.u32 	%r36, _ZZ21tiled_matrix_multiplyPfS_S_iiiiE6B_tile;
	add.s32 	%r8, %r36, %r35;
	add.s32 	%r7, %r8, %r33;
	neg.s32 	%r42, %r32;
	mad.lo.s32 	%r41, %r40, %r26, %r2;
	shl.b32 	%r11, %r26, 4;
	mad.lo.s32 	%r39, %r24, %r4, %r38;
	cvta.to.global.u64 	%rd1, %rd4;
	cvta.to.global.u64 	%rd2, %rd5;
	mov.f32 	%f62, 0f00000000;
$L__BB0_2:
	setp.ge.s32 	%p2, %r4, %r23;
	mul.wide.s32 	%rd7, %r39, 4;
	add.s64 	%rd3, %rd1, %rd7;
	setp.ge.s32 	%p3, %r38, %r24;
	mov.f32 	%f60, 0f00000000;
	or.pred  	%p4, %p2, %p3;
	@%p4 bra 	$L__BB0_4;
	ld.global.f32 	%f60, [%rd3];
$L__BB0_4:
	setp.ge.s32 	%p5, %r2, %r26;
	st.shared.f32 	[%r6], %f60;
	setp.ge.s32 	%p6, %r40, %r25;
	mov.f32 	%f61, 0f00000000;
	or.pred  	%p7, %p5, %p6;
	@%p7 bra 	$L__BB0_6;
	mul.wide.s32 	%rd8, %r41, 4;
	add.s64 	%rd9, %rd2, %rd8;
	ld.global.f32 	%f61, [%rd9];
$L__BB0_6:
	st.shared.f32 	[%r7], %f61;
	bar.sync 	0;
	ld.shared.f32 	%f12, [%r5];
	ld.shared.f32 	%f13, [%r8];
	fma.rn.f32 	%f14, %f12, %f13, %f62;
	ld.shared.f32 	%f15, [%r5+4];
	ld.shared.f32 	%f16, [%r8+64];
	fma.rn.f32 	%f17, %f15, %f16, %f14;
	ld.shared.f32 	%f18, [%r5+8];
	ld.shared.f32 	%f19, [%r8+128];
	fma.rn.f32 	%f20, %f18, %f19, %f17;
	ld.shared.f32 	%f21, [%r5+12];
	ld.shared.f32 	%f22, [%r8+192];
	fma.rn.f32 	%f23, %f21, %f22, %f20;
	ld.shared.f32 	%f24, [%r5+16];
	ld.shared.f32 	%f25, [%r8+256];
	fma.rn.f32 	%f26, %f24, %f25, %f23;
	ld.shared.f32 	%f27, [%r5+20];
	ld.shared.f32 	%f28, [%r8+320];
	fma.rn.f32 	%f29, %f27, %f28, %f26;
	ld.shared.f32 	%f30, [%r5+24];
	ld.shared.f32 	%f31, [%r8+384];
	fma.rn.f32 	%f32, %f30, %f31, %f29;
	ld.shared.f32 	%f33, [%r5+28];
	ld.shared.f32 	%f34, [%r8+448];
	fma.rn.f32 	%f35, %f33, %f34, %f32;
	ld.shared.f32 	%f36, [%r5+32];
	ld.shared.f32 	%f37, [%r8+512];
	fma.rn.f32 	%f38, %f36, %f37, %f35;
	ld.shared.f32 	%f39, [%r5+36];
	ld.shared.f32 	%f40, [%r8+576];
	fma.rn.f32 	%f41, %f39, %f40, %f38;
	ld.shared.f32 	%f42, [%r5+40];
	ld.shared.f32 	%f43, [%r8+640];
	fma.rn.f32 	%f44, %f42, %f43, %f41;
	ld.shared.f32 	%f45, [%r5+44];
	ld.shared.f32 	%f46, [%r8+704];
	fma.rn.f32 	%f47, %f45, %f46, %f44;
	ld.shared.f32 	%f48, [%r5+48];
	ld.shared.f32 	%f49, [%r8+768];
	fma.rn.f32 	%f50, %f48, %f49, %f47;
	ld.shared.f32 	%f51, [%r5+52];
	ld.shared.f32 	%f52, [%r8+832];
	fma.rn.f32 	%f53, %f51, %f52, %f50;
	ld.shared.f32 	%f54, [%r5+56];
	ld.shared.f32 	%f55, [%r8+896];
	fma.rn.f32 	%f56, %f54, %f55, %f53;
	ld.shared.f32 	%f57, [%r5+60];
	ld.shared.f32 	%f58, [%r8+960];
	fma.rn.f32 	%f62, %f57, %f58, %f56;
	bar.sync 	0;
	add.s32 	%r42, %r42, 1;
	setp.ne.s32 	%p8, %r42, 0;
	add.s32 	%r41, %r41, %r11;
	add.s32 	%r40, %r40, 16;
	add.s32 	%r39, %r39, 16;
	add.s32 	%r38, %r38, 16;
	@%p8 bra 	$L__BB0_2;
$L__BB0_7:
	setp.ge.s32 	%p9, %r4, %r23;
	setp.ge.s32 	%p10, %r2, %r26;
	or.pred  	%p11, %p9, %p10;
	@%p11 bra 	$L__BB0_9;
	mad.lo.s32 	%r37, %r26, %r4, %r2;
	cvta.to.global.u64 	%rd10, %rd6;
	mul.wide.s32 	%rd11, %r37, 4;
	add.s64 	%rd12, %rd10, %rd11;
	st.global.f32 	[%rd12], %f62;
$L__BB0_9:
	ret;

}


// ===== COMPILED SASS (sm_100) =====

	.target	sm_100

	.elftype	@"ET_EXEC"


//--------------------- .note.nv.tkinfo           --------------------------
	.section	.note.nv.tkinfo,"",@"SHT_NOTE"
	.sectionflags	@"SHF_NOTE_NV_TKINFO"
	.tkinfo
        /*0018*/ 	.word	0x00000002
        /*0030*/ 	.string	""
        /*0030*/ 	.string	"ptxas"
        /*0030*/ 	.string	"Cuda compilation tools, release 13.0, V13.0.88"
        /*0030*/ 	.string	"Build cuda_13.0.r13.0/compiler.36424714_0"
        /*0030*/ 	.string	"-arch sm_100 -m 64 "



//--------------------- .note.nv.cuinfo           --------------------------
	.section	.note.nv.cuinfo,"",@"SHT_NOTE"
	.sectionflags	@"SHF_NOTE_NV_CUINFO"
        /*0018*/ 	.short	0x0002
        /*001a*/ 	.short	0x0064
        /*001c*/ 	.short	0x0082
	.zero		2


//--------------------- .nv.info                  --------------------------
	.section	.nv.info,"",@"SHT_CUDA_INFO"
	.align	4


	//----- nvinfo : EIATTR_REGCOUNT
	.align		4
        /*0000*/ 	.byte	0x04, 0x2f
        /*0002*/ 	.short	(.L_1 - .L_0)
	.align		4
.L_0:
        /*0004*/ 	.word	index@(_Z21tiled_matrix_multiplyPfS_S_iiii)
        /*0008*/ 	.word	0x00000020


	//----- nvinfo : EIATTR_FRAME_SIZE
	.align		4
.L_1:
        /*000c*/ 	.byte	0x04, 0x11
        /*000e*/ 	.short	(.L_3 - .L_2)
	.align		4
.L_2:
        /*0010*/ 	.word	index@(_Z21tiled_matrix_multiplyPfS_S_iiii)
        /*0014*/ 	.word	0x00000000


	//----- nvinfo : EIATTR_MIN_STACK_SIZE
	.align		4
.L_3:
        /*0018*/ 	.byte	0x04, 0x12
        /*001a*/ 	.short	(.L_5 - .L_4)
	.align		4
.L_4:
        /*001c*/ 	.word	index@(_Z21tiled_matrix_multiplyPfS_S_iiii)
        /*0020*/ 	.word	0x00000000
.L_5:


//--------------------- .nv.compat                --------------------------
	.section	.nv.compat,"",@"SHT_CUDA_COMPAT_INFO"
	.align	4
        /*0000*/ 	.byte	0x02, 0x09, 0x00, 0x00, 0x02, 0x02, 0x01, 0x00, 0x02, 0x05, 0x05, 0x00, 0x03, 0x07, 0x01, 0x01
        /*0010*/ 	.byte	0x02, 0x03, 0x00, 0x00, 0x02, 0x06, 0x01, 0x00, 0x04, 0x0b, 0x08, 0x00, 0x09, 0x00, 0x00, 0x00
        /*0020*/ 	.byte	0x00, 0x00, 0x00, 0x00


//--------------------- .nv.info._Z21tiled_matrix_multiplyPfS_S_iiii --------------------------
	.section	.nv.info._Z21tiled_matrix_multiplyPfS_S_iiii,"",@"SHT_CUDA_INFO"
	.sectionflags	@""
	.align	4


	//----- nvinfo : EIATTR_CUDA_API_VERSION
	.align		4
        /*0000*/ 	.byte	0x04, 0x37
        /*0002*/ 	.short	(.L_7 - .L_6)
.L_6:
        /*0004*/ 	.word	0x00000082


	//----- nvinfo : EIATTR_KPARAM_INFO
	.align		4
.L_7:
        /*0008*/ 	.byte	0x04, 0x17
        /*000a*/ 	.short	(.L_9 - .L_8)
.L_8:
        /*000c*/ 	.word	0x00000000
        /*0010*/ 	.short	0x0006
        /*0012*/ 	.short	0x0024
        /*0014*/ 	.byte	0x00, 0xf0, 0x11, 0x00


	//----- nvinfo : EIATTR_KPARAM_INFO
	.align		4
.L_9:
        /*0018*/ 	.byte	0x04, 0x17
        /*001a*/ 	.short	(.L_11 - .L_10)
.L_10:
        /*001c*/ 	.word	0x00000000
        /*0020*/ 	.short	0x0005
        /*0022*/ 	.short	0x0020
        /*0024*/ 	.byte	0x00, 0xf0, 0x11, 0x00


	//----- nvinfo : EIATTR_KPARAM_INFO
	.align		4
.L_11:
        /*0028*/ 	.byte	0x04, 0x17
        /*002a*/ 	.short	(.L_13 - .L_12)
.L_12:
        /*002c*/ 	.word	0x00000000
        /*0030*/ 	.short	0x0004
        /*0032*/ 	.short	0x001c
        /*0034*/ 	.byte	0x00, 0xf0, 0x11, 0x00


	//----- nvinfo : EIATTR_KPARAM_INFO
	.align		4
.L_13:
        /*0038*/ 	.byte	0x04, 0x17
        /*003a*/ 	.short	(.L_15 - .L_14)
.L_14:
        /*003c*/ 	.word	0x00000000
        /*0040*/ 	.short	0x0003
        /*0042*/ 	.short	0x0018
        /*0044*/ 	.byte	0x00, 0xf0, 0x11, 0x00


	//----- nvinfo : EIATTR_KPARAM_INFO
	.align		4
.L_15:
        /*0048*/ 	.byte	0x04, 0x17
        /*004a*/ 	.short	(.L_17 - .L_16)
.L_16:
        /*004c*/ 	.word	0x00000000
        /*0050*/ 	.short	0x0002
        /*0052*/ 	.short	0x0010
        /*0054*/ 	.byte	0x00, 0xf5, 0x21, 0x00


	//----- nvinfo : EIATTR_KPARAM_INFO
	.align		4
.L_17:
        /*0058*/ 	.byte	0x04, 0x17
        /*005a*/ 	.short	(.L_19 - .L_18)
.L_18:
        /*005c*/ 	.word	0x00000000
        /*0060*/ 	.short	0x0001
        /*0062*/ 	.short	0x0008
        /*0064*/ 	.byte	0x00, 0xf5, 0x21, 0x00


	//----- nvinfo : EIATTR_KPARAM_INFO
	.align		4
.L_19:
        /*0068*/ 	.byte	0x04, 0x17
        /*006a*/ 	.short	(.L_21 - .L_20)
.L_20:
        /*006c*/ 	.word	0x00000000
        /*0070*/ 	.short	0x0000
        /*0072*/ 	.short	0x0000
        /*0074*/ 	.byte	0x00, 0xf5, 0x21, 0x00


	//----- nvinfo : EIATTR_SPARSE_MMA_MASK
	.align		4
.L_21:
        /*0078*/ 	.byte	0x03, 0x50
        /*007a*/ 	.short	0x0000


	//----- nvinfo : EIATTR_MAXREG_COUNT
	.align		4
        /*007c*/ 	.byte	0x03, 0x1b
        /*007e*/ 	.short	0x00ff


	//----- nvinfo : EIATTR_NUM_BARRIERS
	.align		4
        /*0080*/ 	.byte	0x02, 0x4c
        /*0082*/ 	.byte	0x01
	.zero		1


	//----- nvinfo : EIATTR_MERCURY_ISA_VERSION
	.align		4
        /*0084*/ 	.byte	0x03, 0x5f
        /*0086*/ 	.short	0x0101


	//----- nvinfo : EIATTR_VRC_CTA_INIT_COUNT
	.align		4
        /*0088*/ 	.byte	0x02, 0x4a
	.zero		1
	.zero		1


	//----- nvinfo : EIATTR_EXIT_INSTR_OFFSETS
	.align		4
        /*008c*/ 	.byte	0x04, 0x1c
        /*008e*/ 	.short	(.L_23 - .L_22)


	//   ....[0]....
.L_22:
        /*0090*/ 	.word	0x000005f0


	//   ....[1]....
        /*0094*/ 	.word	0x00000640


	//----- nvinfo : EIATTR_CBANK_PARAM_SIZE
	.align		4
.L_23:
        /*0098*/ 	.byte	0x03, 0x19
        /*009a*/ 	.short	0x0028


	//----- nvinfo : EIATTR_PARAM_CBANK
	.align		4
        /*009c*/ 	.byte	0x04, 0x0a
        /*009e*/ 	.short	(.L_25 - .L_24)
	.align		4
.L_24:
        /*00a0*/ 	.word	index@(.nv.constant0._Z21tiled_matrix_multiplyPfS_S_iiii)
        /*00a4*/ 	.short	0x0380
        /*00a6*/ 	.short	0x0028


	//----- nvinfo : EIATTR_SW_WAR
	.align		4
.L_25:
        /*00a8*/ 	.byte	0x04, 0x36
        /*00aa*/ 	.short	(.L_27 - .L_26)
.L_26:
        /*00ac*/ 	.word	0x00000008
.L_27:


//--------------------- .nv.callgraph             --------------------------
	.section	.nv.callgraph,"",@"SHT_CUDA_CALLGRAPH"
	.align	4
	.sectionentsize	8
	.align		4
        /*0000*/ 	.word	0x00000000
	.align		4
        /*0004*/ 	.word	0xffffffff
	.align		4
        /*0008*/ 	.word	0x00000000
	.align		4
        /*000c*/ 	.word	0xfffffffe
	.align		4
        /*0010*/ 	.word	0x00000000
	.align		4
        /*0014*/ 	.word	0xfffffffd
	.align		4
        /*0018*/ 	.word	0x00000000
	.align		4
        /*001c*/ 	.word	0xfffffffc


//--------------------- .text._Z21tiled_matrix_multiplyPfS_S_iiii --------------------------
	.section	.text._Z21tiled_matrix_multiplyPfS_S_iiii,"ax",@progbits
	.align	128
        .global         _Z21tiled_matrix_multiplyPfS_S_iiii
        .type           _Z21tiled_matrix_multiplyPfS_S_iiii,@function
        .size           _Z21tiled_matrix_multiplyPfS_S_iiii,(.L_x_3 - _Z21tiled_matrix_multiplyPfS_S_iiii)
        .other          _Z21tiled_matrix_multiplyPfS_S_iiii,@"STO_CUDA_ENTRY STV_DEFAULT"
_Z21tiled_matrix_multiplyPfS_S_iiii:
.text._Z21tiled_matrix_multiplyPfS_S_iiii:
[----:B------:R-:W-:Y:S01]  /*0000*/  LDC R1, c[0x0][0x37c] ;  /* 0x0000df00ff017b82 */ /* 0x000fe20000000800 */
[----:B------:R-:W0:Y:S01]  /*0010*/  S2R R5, SR_TID.X ;  /* 0x0000000000057919 */ /* 0x000e220000002100 */
[----:B------:R-:W1:Y:S06]  /*0020*/  LDCU UR10, c[0x0][0x39c] ;  /* 0x00007380ff0a77ac */ /* 0x000e6c0008000800 */
[----:B------:R-:W0:Y:S01]  /*0030*/  LDC R2, c[0x0][0x360] ;  /* 0x0000d800ff027b82 */ /* 0x000e220000000800 */
[----:B------:R-:W-:Y:S01]  /*0040*/  HFMA2 R21, -RZ, RZ, 0, 0 ;  /* 0x00000000ff157431 */ /* 0x000fe200000001ff */
[----:B------:R-:W2:Y:S01]  /*0050*/  S2R R3, SR_TID.Y ;  /* 0x0000000000037919 */ /* 0x000ea20000002200 */
[----:B------:R-:W3:Y:S01]  /*0060*/  LDCU UR14, c[0x0][0x3a4] ;  /* 0x00007480ff0e77ac */ /* 0x000ee20008000800 */
[----:B------:R-:W4:Y:S04]  /*0070*/  LDCU.64 UR8, c[0x0][0x358] ;  /* 0x00006b00ff0877ac */ /* 0x000f280008000a00 */
[----:B------:R-:W0:Y:S08]  /*0080*/  S2UR UR4, SR_CTAID.X ;  /* 0x00000000000479c3 */ /* 0x000e300000002500 */
[----:B------:R-:W2:Y:S01]  /*0090*/  S2UR UR5, SR_CTAID.Y ;  /* 0x00000000000579c3 */ /* 0x000ea20000002600 */
[----:B-1----:R-:W-:-:S07]  /*00a0*/  UISETP.GE.AND UP0, UPT, UR10, 0x1, UPT ;  /* 0x000000010a00788c */ /* 0x002fce000bf06270 */
[----:B------:R-:W2:Y:S01]  /*00b0*/  LDC R0, c[0x0][0x364] ;  /* 0x0000d900ff007b82 */ /* 0x000ea20000000800 */
[----:B0-----:R-:W-:Y:S02]  /*00c0*/  IMAD R2, R2, UR4, R5 ;  /* 0x0000000402027c24 */ /* 0x001fe4000f8e0205 */
[----:B--2---:R-:W-:Y:S01]  /*00d0*/  IMAD R0, R0, UR5, R3 ;  /* 0x0000000500007c24 */ /* 0x004fe2000f8e0203 */
[----:B---34-:R-:W-:Y:S06]  /*00e0*/  BRA.U !UP0, `(.L_x_0) ;  /* 0x0000000508347547 */ /* 0x018fec000b800000 */
[----:B------:R-:W0:Y:S01]  /*00f0*/  S2UR UR7, SR_CgaCtaId ;  /* 0x00000000000779c3 */ /* 0x000e220000008800 */
[----:B------:R-:W1:Y:S01]  /*0100*/  LDCU UR11, c[0x0][0x3a4] ;  /* 0x00007480ff0b77ac */ /* 0x000e620008000800 */
[----:B------:R-:W-:Y:S01]  /*0110*/  MOV R21, RZ ;  /* 0x000000ff00157202 */ /* 0x000fe20000000f00 */
[----:B------:R-:W-:Y:S01]  /*0120*/  IMAD R17, R0, UR10, R5 ;  /* 0x0000000a00117c24 */ /* 0x000fe2000f8e0205 */
[----:B------:R-:W-:Y:S01]  /*0130*/  UMOV UR5, 0x400 ;  /* 0x0000040000057882 */ /* 0x000fe20000000000 */
[----:B------:R-:W-:-:S03]  /*0140*/  UIADD3 UR4, UPT, UPT, UR10, 0xf, URZ ;  /* 0x0000000f0a047890 */ /* 0x000fc6000fffe0ff */
[----:B------:R-:W2:Y:S01]  /*0150*/  LDC.64 R22, c[0x0][0x380] ;  /* 0x0000e000ff167b82 */ /* 0x000ea20000000a00 */
[----:B------:R-:W-:Y:S02]  /*0160*/  UIADD3 UR6, UPT, UPT, UR5, 0x400, URZ ;  /* 0x0000040005067890 */ /* 0x000fe4000fffe0ff */
[----:B------:R-:W-:Y:S01]  /*0170*/  USHF.R.U32.HI UR4, URZ, 0x4, UR4 ;  /* 0x00000004ff047899 */ /* 0x000fe20008011604 */
[----:B------:R-:W3:Y:S04]  /*0180*/  LDCU.64 UR12, c[0x0][0x398] ;  /* 0x00007300ff0c77ac */ /* 0x000ee80008000a00 */
[----:B------:R-:W4:Y:S01]  /*0190*/  LDC.64 R6, c[0x0][0x3a0] ;  /* 0x0000e800ff067b82 */ /* 0x000f220000000a00 */
[----:B------:R-:W-:Y:S01]  /*01a0*/  UIADD3 UR4, UPT, UPT, -UR4, URZ, URZ ;  /* 0x000000ff04047290 */ /* 0x000fe2000fffe1ff */
[----:B-1----:R-:W-:Y:S01]  /*01b0*/  IMAD R18, R3, UR11, R2 ;  /* 0x0000000b03127c24 */ /* 0x002fe2000f8e0202 */
[----:B0-----:R-:W-:-:S02]  /*01c0*/  ULEA UR5, UR7, UR5, 0x18 ;  /* 0x0000000507057291 */ /* 0x001fc4000f8ec0ff */
[----:B------:R-:W-:-:S04]  /*01d0*/  ULEA UR6, UR7, UR6, 0x18 ;  /* 0x0000000607067291 */ /* 0x000fc8000f8ec0ff */
[----:B------:R-:W-:Y:S02]  /*01e0*/  LEA R4, R3, UR5, 0x6 ;  /* 0x0000000503047c11 */ /* 0x000fe4000f8e30ff */
[C---:B------:R-:W-:Y:S02]  /*01f0*/  LEA R16, R5.reuse, UR6, 0x2 ;  /* 0x0000000605107c11 */ /* 0x040fe4000f8e10ff */
[----:B------:R-:W-:Y:S02]  /*0200*/  LEA R19, R5, R4, 0x2 ;  /* 0x0000000405137211 */ /* 0x000fe400078e10ff */
[----:B---3--:R-:W-:-:S07]  /*0210*/  LEA R20, R3, R16, 0x6 ;  /* 0x0000001003147211 */ /* 0x008fce00078e30ff */
.L_x_1:
[----:B----4-:R-:W-:Y:S01]  /*0220*/  ISETP.GE.AND P0, PT, R3, R6, PT ;  /* 0x000000060300720c */ /* 0x010fe20003f06270 */
[----:B------:R-:W-:Y:S01]  /*0230*/  HFMA2 R27, -RZ, RZ, 0, 0 ;  /* 0x00000000ff1b7431 */ /* 0x000fe200000001ff */
[----:B------:R-:W-:Y:S01]  /*0240*/  ISETP.GE.AND P1, PT, R5, UR13, PT ;  /* 0x0000000d05007c0c */ /* 0x000fe2000bf26270 */
[----:B--2---:R-:W-:Y:S01]  /*0250*/  IMAD.WIDE R8, R17, 0x4, R22 ;  /* 0x0000000411087825 */ /* 0x004fe200078e0216 */
[----:B------:R-:W-:Y:S02]  /*0260*/  ISETP.GE.OR P0, PT, R2, R7, P0 ;  /* 0x000000070200720c */ /* 0x000fe40000706670 */
[----:B------:R-:W-:Y:S02]  /*0270*/  ISETP.GE.OR P1, PT, R0, UR12, P1 ;  /* 0x0000000c00007c0c */ /* 0x000fe40008f26670 */
[----:B------:R-:W-:-:S09]  /*0280*/  MOV R24, RZ ;  /* 0x000000ff00187202 */ /* 0x000fd20000000f00 */
[----:B------:R-:W0:Y:S02]  /*0290*/  @!P0 LDC.64 R10, c[0x0][0x388] ;  /* 0x0000e200ff0a8b82 */ /* 0x000e240000000a00 */
[----:B------:R-:W2:Y:S01]  /*02a0*/  @!P1 LDG.E R24, desc[UR8][R8.64] ;  /* 0x0000000808189981 */ /* 0x000ea2000c1e1900 */
[----:B0-----:R-:W-:-:S05]  /*02b0*/  @!P0 IMAD.WIDE R10, R18, 0x4, R10 ;  /* 0x00000004120a8825 */ /* 0x001fca00078e020a */
[----:B------:R-:W3:Y:S01]  /*02c0*/  @!P0 LDG.E R27, desc[UR8][R10.64] ;  /* 0x000000080a1b8981 */ /* 0x000ee2000c1e1900 */
[----:B------:R-:W-:-:S04]  /*02d0*/  UIADD3 UR4, UPT, UPT, UR4, 0x1, URZ ;  /* 0x0000000104047890 */ /* 0x000fc8000fffe0ff */
[----:B------:R-:W-:Y:S01]  /*02e0*/  UISETP.NE.AND UP0, UPT, UR4, URZ, UPT ;  /* 0x000000ff0400728c */ /* 0x000fe2000bf05270 */
[----:B------:R-:W-:Y:S02]  /*02f0*/  IADD3 R3, PT, PT, R3, 0x10, RZ ;  /* 0x0000001003037810 */ /* 0x000fe40007ffe0ff */
[----:B------:R-:W-:Y:S02]  /*0300*/  IADD3 R17, PT, PT, R17, 0x10, RZ ;  /* 0x0000001011117810 */ /* 0x000fe40007ffe0ff */
[----:B------:R-:W-:Y:S02]  /*0310*/  IADD3 R5, PT, PT, R5, 0x10, RZ ;  /* 0x0000001005057810 */ /* 0x000fe40007ffe0ff */
[----:B------:R-:W-:Y:S01]  /*0320*/  LEA R18, R7, R18, 0x4 ;  /* 0x0000001207127211 */ /* 0x000fe200078e20ff */
[----:B--2---:R-:W-:Y:S04]  /*0330*/  STS [R19], R24 ;  /* 0x0000001813007388 */ /* 0x004fe80000000800 */
[----:B---3--:R-:W-:Y:S01]  /*0340*/  STS [R20], R27 ;  /* 0x0000001b14007388 */ /* 0x008fe20000000800 */
[----:B------:R-:W-:Y:S06]  /*0350*/  BAR.SYNC.DEFER_BLOCKING 0x0 ;  /* 0x0000000000007b1d */ /* 0x000fec0000010000 */
[----:B------:R-:W-:Y:S04]  /*0360*/  LDS R26, [R16] ;  /* 0x00000000101a7984 */ /* 0x000fe80000000800 */
[----:B------:R-:W0:Y:S04]  /*0370*/  LDS.128 R12, [R4] ;  /* 0x00000000040c7984 */ /* 0x000e280000000c00 */
[----:B------:R-:W1:Y:S04]  /*0380*/  LDS R29, [R16+0x40] ;  /* 0x00004000101d7984 */ /* 0x000e680000000800 */
[----:B------:R-:W2:Y:S04]  /*0390*/  LDS R25, [R16+0x80] ;  /* 0x0000800010197984 */ /* 0x000ea80000000800 */
[----:B------:R-:W-:Y:S04]  /*03a0*/  LDS.128 R8, [R4+0x10] ;  /* 0x0000100004087984 */ /* 0x000fe80000000c00 */
[----:B------:R-:W-:Y:S01]  /*03b0*/  LDS R24, [R16+0x240] ;  /* 0x0002400010187984 */ /* 0x000fe20000000800 */
[----:B0-----:R-:W-:-:S03]  /*03c0*/  FFMA R12, R12, R26, R21 ;  /* 0x0000001a0c0c7223 */ /* 0x001fc60000000015 */
[----:B------:R-:W0:Y:S01]  /*03d0*/  LDS R21, [R16+0xc0] ;  /* 0x0000c00010157984 */ /* 0x000e220000000800 */
[----:B-1----:R-:W-:-:S03]  /*03e0*/  FFMA R26, R29, R13, R12 ;  /* 0x0000000d1d1a7223 */ /* 0x002fc6000000000c */
[----:B------:R-:W1:Y:S04]  /*03f0*/  LDS R13, [R16+0x100] ;  /* 0x00010000100d7984 */ /* 0x000e680000000800 */
[----:B------:R-:W3:Y:S01]  /*0400*/  LDS R12, [R16+0x140] ;  /* 0x00014000100c7984 */ /* 0x000ee20000000800 */
[----:B--2---:R-:W-:-:S03]  /*0410*/  FFMA R14, R25, R14, R26 ;  /* 0x0000000e190e7223 */ /* 0x004fc6000000001a */
[----:B------:R-:W2:Y:S01]  /*0420*/  LDS R25, [R16+0x180] ;  /* 0x0001800010197984 */ /* 0x000ea20000000800 */
[----:B0-----:R-:W-:-:S03]  /*0430*/  FFMA R15, R21, R15, R14 ;  /* 0x0000000f150f7223 */ /* 0x001fc6000000000e */
[----:B------:R-:W-:Y:S01]  /*0440*/  LDS R21, [R16+0x280] ;  /* 0x0002800010157984 */ /* 0x000fe20000000800 */
[----:B-1----:R-:W-:-:S03]  /*0450*/  FFMA R13, R8, R13, R15 ;  /* 0x0000000d080d7223 */ /* 0x002fc6000000000f */
[----:B------:R-:W0:Y:S01]  /*0460*/  LDS R8, [R16+0x1c0] ;  /* 0x0001c00010087984 */ /* 0x000e220000000800 */
[----:B---3--:R-:W-:-:S03]  /*0470*/  FFMA R26, R12, R9, R13 ;  /* 0x000000090c1a7223 */ /* 0x008fc6000000000d */
[----:B------:R-:W-:Y:S04]  /*0480*/  LDS R9, [R16+0x200] ;  /* 0x0002000010097984 */ /* 0x000fe80000000800 */
[----:B------:R-:W1:Y:S01]  /*0490*/  LDS.128 R12, [R4+0x20] ;  /* 0x00002000040c7984 */ /* 0x000e620000000c00 */
[----:B--2---:R-:W-:-:S04]  /*04a0*/  FFMA R25, R25, R10, R26 ;  /* 0x0000000a19197223 */ /* 0x004fc8000000001a */
[----:B0-----:R-:W-:Y:S02]  /*04b0*/  FFMA R11, R8, R11, R25 ;  /* 0x0000000b080b7223 */ /* 0x001fe40000000019 */
[----:B------:R-:W-:Y:S02]  /*04c0*/  LDS R25, [R16+0x3c0] ;  /* 0x0003c00010197984 */ /* 0x000fe40000000800 */
[----:B-1----:R-:W-:Y:S02]  /*04d0*/  FFMA R9, R12, R9, R11 ;  /* 0x000000090c097223 */ /* 0x002fe4000000000b */
[----:B------:R-:W0:Y:S02]  /*04e0*/  LDS R12, [R16+0x2c0] ;  /* 0x0002c000100c7984 */ /* 0x000e240000000800 */
[----:B------:R-:W-:Y:S02]  /*04f0*/  FFMA R26, R24, R13, R9 ;  /* 0x0000000d181a7223 */ /* 0x000fe40000000009 */
[----:B------:R-:W-:Y:S04]  /*0500*/  LDS R13, [R16+0x300] ;  /* 0x00030000100d7984 */ /* 0x000fe80000000800 */
[----:B------:R-:W1:Y:S01]  /*0510*/  LDS.128 R8, [R4+0x30] ;  /* 0x0000300004087984 */ /* 0x000e620000000c00 */
[----:B------:R-:W-:-:S03]  /*0520*/  FFMA R21, R21, R14, R26 ;  /* 0x0000000e15157223 */ /* 0x000fc6000000001a */
[----:B------:R-:W2:Y:S04]  /*0530*/  LDS R24, [R16+0x340] ;  /* 0x0003400010187984 */ /* 0x000ea80000000800 */
[----:B------:R-:W3:Y:S01]  /*0540*/  LDS R14, [R16+0x380] ;  /* 0x00038000100e7984 */ /* 0x000ee20000000800 */
[----:B0-----:R-:W-:-:S04]  /*0550*/  FFMA R15, R12, R15, R21 ;  /* 0x0000000f0c0f7223 */ /* 0x001fc80000000015 */
[----:B-1----:R-:W-:-:S04]  /*0560*/  FFMA R13, R8, R13, R15 ;  /* 0x0000000d080d7223 */ /* 0x002fc8000000000f */
[----:B--2---:R-:W-:-:S04]  /*0570*/  FFMA R9, R24, R9, R13 ;  /* 0x0000000918097223 */ /* 0x004fc8000000000d */
[----:B---3--:R-:W-:-:S04]  /*0580*/  FFMA R10, R14, R10, R9 ;  /* 0x0000000a0e0a7223 */ /* 0x008fc80000000009 */
[----:B------:R-:W-:Y:S01]  /*0590*/  FFMA R21, R25, R11, R10 ;  /* 0x0000000b19157223 */ /* 0x000fe2000000000a */
[----:B------:R-:W-:Y:S06]  /*05a0*/  BAR.SYNC.DEFER_BLOCKING 0x0 ;  /* 0x0000000000007b1d */ /* 0x000fec0000010000 */
[----:B------:R-:W-:Y:S05]  /*05b0*/  BRA.U UP0, `(.L_x_1) ;  /* 0xfffffffd00187547 */ /* 0x000fea000b83ffff */
.L_x_0:
[----:B------:R-:W0:Y:S01]  /*05c0*/  LDCU UR4, c[0x0][0x398] ;  /* 0x00007300ff0477ac */ /* 0x000e220008000800 */
[----:B------:R-:W-:-:S04]  /*05d0*/  ISETP.GE.AND P0, PT, R2, UR14, PT ;  /* 0x0000000e02007c0c */ /* 0x000fc8000bf06270 */
[----:B0-----:R-:W-:-:S13]  /*05e0*/  ISETP.GE.OR P0, PT, R0, UR4, P0 ;  /* 0x0000000400007c0c */ /* 0x001fda0008706670 */
[----:B------:R-:W-:Y:S05]  /*05f0*/  @P0 EXIT ;  /* 0x000000000000094d */ /* 0x000fea0003800000 */
[----:B------:R-:W0:Y:S01]  /*0600*/  LDC.64 R4, c[0x0][0x390] ;  /* 0x0000e400ff047b82 */ /* 0x000e220000000a00 */
[----:B------:R-:W-:-:S04]  /*0610*/  IMAD R3, R0, UR14, R2 ;  /* 0x0000000e00037c24 */ /* 0x000fc8000f8e0202 */
[----:B0-----:R-:W-:-:S05]  /*0620*/  IMAD.WIDE R2, R3, 0x4, R4 ;  /* 0x0000000403027825 */ /* 0x001fca00078e0204 */
[----:B------:R-:W-:Y:S01]  /*0630*/  STG.E desc[UR8][R2.64], R21 ;  /* 0x0000001502007986 */ /* 0x000fe2000c101908 */
[----:B------:R-:W-:Y:S05]  /*0640*/  EXIT ;  /* 0x000000000000794d */ /* 0x000fea0003800000 */
.L_x_2:
[----:B------:R-:W-:-:S00]  /*0650*/  BRA `(.L_x_2) ;  /* 0xfffffffc00fc7947 */ /* 0x000fc0000383ffff */
[----:B------:R-:W-:-:S00]  /*0660*/  NOP ;  /* 0x0000000000007918 */ /* 0x000fc00000000000 */
        /* <DEDUP_REMOVED lines=9> */
.L_x_3:


//--------------------- .nv.shared._Z21tiled_matrix_multiplyPfS_S_iiii --------------------------
	.section	.nv.shared._Z21tiled_matrix_multiplyPfS_S_iiii,"aw",@nobits
	.sectionflags	@""
	.align	4
.nv.shared._Z21tiled_matrix_multiplyPfS_S_iiii:
	.zero		3072


//--------------------- .nv.shared.reserved.0     --------------------------
	.section	.nv.shared.reserved.0,"aw",@nobits
	.weak		__nv_reservedSMEM_offset_0_alias
	.size		__nv_reservedSMEM_offset_0_alias, 0, 64
	.other		__nv_reservedSMEM_offset_0_alias,@"STO_CUDA_RESERVED_SHARED STV_DEFAULT"
__nv_reservedSMEM_offset_0_alias:
	.zero		0
	.zero		64


//--------------------- .nv.constant0._Z21tiled_matrix_multiplyPfS_S_iiii --------------------------
	.section	.nv.constant0._Z21tiled_matrix_multiplyPfS_S_iiii,"a",@progbits
	.sectionflags	@""
	.align	4
.nv.constant0._Z21tiled_matrix_multiplyPfS_S_iiii:
	.zero		936


//--------------------- SYMBOLS --------------------------

	.type		.nv.reservedSmem.offset0,@object
	.size		.nv.reservedSmem.offset0,0x4
	.type		.nv.reservedSmem.cap,@object
	.size		.nv.reservedSmem.cap,0x4
